//
// Generated by NVIDIA NVVM Compiler
//
// Compiler Build ID: CL-36424714
// Cuda compilation tools, release 13.0, V13.0.88
// Based on NVVM 20.0.0
//

.version 9.0
.target sm_100
.address_size 64

	// .globl	_Z21argmax_partial_kernelPfiS_Pi
// _ZZ21argmax_partial_kernelPfiS_PiE6s_vals has been demoted
// _ZZ21argmax_partial_kernelPfiS_PiE6s_idxs has been demoted

.visible .entry _Z21argmax_partial_kernelPfiS_Pi(
	.param .u64 .ptr .align 1 _Z21argmax_partial_kernelPfiS_Pi_param_0,
	.param .u32 _Z21argmax_partial_kernelPfiS_Pi_param_1,
	.param .u64 .ptr .align 1 _Z21argmax_partial_kernelPfiS_Pi_param_2,
	.param .u64 .ptr .align 1 _Z21argmax_partial_kernelPfiS_Pi_param_3
)
{
	.reg .pred 	%p<9>;
	.reg .b32 	%r<31>;
	.reg .b32 	%f<12>;
	.reg .b64 	%rd<12>;
	// demoted variable
	.shared .align 4 .b8 _ZZ21argmax_partial_kernelPfiS_PiE6s_vals[2048];
	// demoted variable
	.shared .align 4 .b8 _ZZ21argmax_partial_kernelPfiS_PiE6s_idxs[2048];
	ld.param.u64 	%rd2, [_Z21argmax_partial_kernelPfiS_Pi_param_0];
	ld.param.u32 	%r16, [_Z21argmax_partial_kernelPfiS_Pi_param_1];
	ld.param.u64 	%rd3, [_Z21argmax_partial_kernelPfiS_Pi_param_2];
	ld.param.u64 	%rd4, [_Z21argmax_partial_kernelPfiS_Pi_param_3];
	mov.u32 	%r1, %tid.x;
	mov.u32 	%r2, %ctaid.x;
	mov.u32 	%r30, %ntid.x;
	mad.lo.s32 	%r27, %r2, %r30, %r1;
	setp.ge.s32 	%p1, %r27, %r16;
	mov.b32 	%r29, -1;
	mov.f32 	%f11, 0fFF7FFFFF;
	@%p1 bra 	$L__BB0_3;
	mov.u32 	%r19, %nctaid.x;
	mul.lo.s32 	%r5, %r30, %r19;
	cvta.to.global.u64 	%rd1, %rd2;
	mov.f32 	%f11, 0fFF7FFFFF;
	mov.b32 	%r29, -1;
$L__BB0_2:
	mul.wide.s32 	%rd5, %r27, 4;
	add.s64 	%rd6, %rd1, %rd5;
	ld.global.f32 	%f7, [%rd6];
	setp.gt.f32 	%p2, %f7, %f11;
	selp.f32 	%f11, %f7, %f11, %p2;
	selp.b32 	%r29, %r27, %r29, %p2;
	add.s32 	%r27, %r27, %r5;
	setp.lt.s32 	%p3, %r27, %r16;
	@%p3 bra 	$L__BB0_2;
$L__BB0_3:
	shl.b32 	%r20, %r1, 2;
	mov.u32 	%r21, _ZZ21argmax_partial_kernelPfiS_PiE6s_vals;
	add.s32 	%r11, %r21, %r20;
	st.shared.f32 	[%r11], %f11;
	mov.u32 	%r22, _ZZ21argmax_partial_kernelPfiS_PiE6s_idxs;
	add.s32 	%r12, %r22, %r20;
	st.shared.u32 	[%r12], %r29;
	bar.sync 	0;
	setp.lt.u32 	%p4, %r30, 2;
	@%p4 bra 	$L__BB0_8;
$L__BB0_4:
	mov.u32 	%r13, %r30;
	shr.u32 	%r30, %r13, 1;
	setp.ge.u32 	%p5, %r1, %r30;
	@%p5 bra 	$L__BB0_7;
	shl.b32 	%r15, %r30, 2;
	add.s32 	%r23, %r11, %r15;
	ld.shared.f32 	%f4, [%r23];
	ld.shared.f32 	%f8, [%r11];
	setp.leu.f32 	%p6, %f4, %f8;
	@%p6 bra 	$L__BB0_7;
	st.shared.f32 	[%r11], %f4;
	add.s32 	%r24, %r12, %r15;
	ld.shared.u32 	%r25, [%r24];
	st.shared.u32 	[%r12], %r25;
$L__BB0_7:
	bar.sync 	0;
	setp.gt.u32 	%p7, %r13, 3;
	@%p7 bra 	$L__BB0_4;
$L__BB0_8:
	setp.ne.s32 	%p8, %r1, 0;
	@%p8 bra 	$L__BB0_10;
	ld.shared.f32 	%f9, [_ZZ21argmax_partial_kernelPfiS_PiE6s_vals];
	cvta.to.global.u64 	%rd7, %rd3;
	mul.wide.u32 	%rd8, %r2, 4;
	add.s64 	%rd9, %rd7, %rd8;
	st.global.f32 	[%rd9], %f9;
	ld.shared.u32 	%r26, [_ZZ21argmax_partial_kernelPfiS_PiE6s_idxs];
	cvta.to.global.u64 	%rd10, %rd4;
	add.s64 	%rd11, %rd10, %rd8;
	st.global.u32 	[%rd11], %r26;
$L__BB0_10:
	ret;

}


// ===== COMPILED SASS (sm_100) =====

	.target	sm_100

	.elftype	@"ET_EXEC"


//--------------------- .note.nv.tkinfo           --------------------------
	.section	.note.nv.tkinfo,"",@"SHT_NOTE"
	.sectionflags	@"SHF_NOTE_NV_TKINFO"
	.tkinfo
        /*0018*/ 	.word	0x00000002
        /*0030*/ 	.string	""
        /*0030*/ 	.string	"ptxas"
        /*0030*/ 	.string	"Cuda compilation tools, release 13.0, V13.0.88"
        /*0030*/ 	.string	"Build cuda_13.0.r13.0/compiler.36424714_0"
        /*0030*/ 	.string	"-arch sm_100 -m 64 "



//--------------------- .note.nv.cuinfo           --------------------------
	.section	.note.nv.cuinfo,"",@"SHT_NOTE"
	.sectionflags	@"SHF_NOTE_NV_CUINFO"
        /*0018*/ 	.short	0x0002
        /*001a*/ 	.short	0x0064
        /*001c*/ 	.short	0x0082
	.zero		2


//--------------------- .nv.info                  --------------------------
	.section	.nv.info,"",@"SHT_CUDA_INFO"
	.align	4


	//----- nvinfo : EIATTR_REGCOUNT
	.align		4
        /*0000*/ 	.byte	0x04, 0x2f
        /*0002*/ 	.short	(.L_1 - .L_0)
	.align		4
.L_0:
        /*0004*/ 	.word	index@(_Z21argmax_partial_kernelPfiS_Pi)
        /*0008*/ 	.word	0x00000010


	//----- nvinfo : EIATTR_FRAME_SIZE
	.align		4
.L_1:
        /*000c*/ 	.byte	0x04, 0x11
        /*000e*/ 	.short	(.L_3 - .L_2)
	.align		4
.L_2:
        /*0010*/ 	.word	index@(_Z21argmax_partial_kernelPfiS_Pi)
        /*0014*/ 	.word	0x00000000


	//----- nvinfo : EIATTR_MIN_STACK_SIZE
	.align		4
.L_3:
        /*0018*/ 	.byte	0x04, 0x12
        /*001a*/ 	.short	(.L_5 - .L_4)
	.align		4
.L_4:
        /*001c*/ 	.word	index@(_Z21argmax_partial_kernelPfiS_Pi)
        /*0020*/ 	.word	0x00000000
.L_5:


//--------------------- .nv.compat                --------------------------
	.section	.nv.compat,"",@"SHT_CUDA_COMPAT_INFO"
	.align	4
        /*0000*/ 	.byte	0x02, 0x09, 0x00, 0x00, 0x02, 0x02, 0x01, 0x00, 0x02, 0x05, 0x05, 0x00, 0x03, 0x07, 0x01, 0x01
        /*0010*/ 	.byte	0x02, 0x03, 0x00, 0x00, 0x02, 0x06, 0x01, 0x00, 0x04, 0x0b, 0x08, 0x00, 0x09, 0x00, 0x00, 0x00
        /*0020*/ 	.byte	0x00, 0x00, 0x00, 0x00


//--------------------- .nv.info._Z21argmax_partial_kernelPfiS_Pi --------------------------
	.section	.nv.info._Z21argmax_partial_kernelPfiS_Pi,"",@"SHT_CUDA_INFO"
	.sectionflags	@""
	.align	4


	//----- nvinfo : EIATTR_CUDA_API_VERSION
	.align		4
        /*0000*/ 	.byte	0x04, 0x37
        /*0002*/ 	.short	(.L_7 - .L_6)
.L_6:
        /*0004*/ 	.word	0x00000082


	//----- nvinfo : EIATTR_KPARAM_INFO
	.align		4
.L_7:
        /*0008*/ 	.byte	0x04, 0x17
        /*000a*/ 	.short	(.L_9 - .L_8)
.L_8:
        /*000c*/ 	.word	0x00000000
        /*0010*/ 	.short	0x0003
        /*0012*/ 	.short	0x0018
        /*0014*/ 	.byte	0x00, 0xf5, 0x21, 0x00


	//----- nvinfo : EIATTR_KPARAM_INFO
	.align		4
.L_9:
        /*0018*/ 	.byte	0x04, 0x17
        /*001a*/ 	.short	(.L_11 - .L_10)
.L_10:
        /*001c*/ 	.word	0x00000000
        /*0020*/ 	.short	0x0002
        /*0022*/ 	.short	0x0010
        /*0024*/ 	.byte	0x00, 0xf5, 0x21, 0x00


	//----- nvinfo : EIATTR_KPARAM_INFO
	.align		4
.L_11:
        /*0028*/ 	.byte	0x04, 0x17
        /*002a*/ 	.short	(.L_13 - .L_12)
.L_12:
        /*002c*/ 	.word	0x00000000
        /*0030*/ 	.short	0x0001
        /*0032*/ 	.short	0x0008
        /*0034*/ 	.byte	0x00, 0xf0, 0x11, 0x00


	//----- nvinfo : EIATTR_KPARAM_INFO
	.align		4
.L_13:
        /*0038*/ 	.byte	0x04, 0x17
        /*003a*/ 	.short	(.L_15 - .L_14)
.L_14:
        /*003c*/ 	.word	0x00000000
        /*0040*/ 	.short	0x0000
        /*0042*/ 	.short	0x0000
        /*0044*/ 	.byte	0x00, 0xf5, 0x21, 0x00


	//----- nvinfo : EIATTR_SPARSE_MMA_MASK
	.align		4
.L_15:
        /*0048*/ 	.byte	0x03, 0x50
        /*004a*/ 	.short	0x0000


	//----- nvinfo : EIATTR_MAXREG_COUNT
	.align		4
        /*004c*/ 	.byte	0x03, 0x1b
        /*004e*/ 	.short	0x00ff


	//----- nvinfo : EIATTR_NUM_BARRIERS
	.align		4
        /*0050*/ 	.byte	0x02, 0x4c
        /*0052*/ 	.byte	0x01
	.zero		1


	//----- nvinfo : EIATTR_MERCURY_ISA_VERSION
	.align		4
        /*0054*/ 	.byte	0x03, 0x5f
        /*0056*/ 	.short	0x0101


	//----- nvinfo : EIATTR_VRC_CTA_INIT_COUNT
	.align		4
        /*0058*/ 	.byte	0x02, 0x4a
	.zero		1
	.zero		1


	//----- nvinfo : EIATTR_EXIT_INSTR_OFFSETS
	.align		4
        /*005c*/ 	.byte	0x04, 0x1c
        /*005e*/ 	.short	(.L_17 - .L_16)


	//   ....[0]....
.L_16:
        /*0060*/ 	.word	0x00000390


	//   ....[1]....
        /*0064*/ 	.word	0x00000450


	//----- nvinfo : EIATTR_CRS_STACK_SIZE
	.align		4
.L_17:
        /*0068*/ 	.byte	0x04, 0x1e
        /*006a*/ 	.short	(.L_19 - .L_18)
.L_18:
        /*006c*/ 	.word	0x00000000


	//----- nvinfo : EIATTR_CBANK_PARAM_SIZE
	.align		4
.L_19:
        /*0070*/ 	.byte	0x03, 0x19
        /*0072*/ 	.short	0x0020


	//----- nvinfo : EIATTR_PARAM_CBANK
	.align		4
        /*0074*/ 	.byte	0x04, 0x0a
        /*0076*/ 	.short	(.L_21 - .L_20)
	.align		4
.L_20:
        /*0078*/ 	.word	index@(.nv.constant0._Z21argmax_partial_kernelPfiS_Pi)
        /*007c*/ 	.short	0x0380
        /*007e*/ 	.short	0x0020


	//----- nvinfo : EIATTR_SW_WAR
	.align		4
.L_21:
        /*0080*/ 	.byte	0x04, 0x36
        /*0082*/ 	.short	(.L_23 - .L_22)
.L_22:
        /*0084*/ 	.word	0x00000008
.L_23:


//--------------------- .nv.callgraph             --------------------------
	.section	.nv.callgraph,"",@"SHT_CUDA_CALLGRAPH"
	.align	4
	.sectionentsize	8
	.align		4
        /*0000*/ 	.word	0x00000000
	.align		4
        /*0004*/ 	.word	0xffffffff
	.align		4
        /*0008*/ 	.word	0x00000000
	.align		4
        /*000c*/ 	.word	0xfffffffe
	.align		4
        /*0010*/ 	.word	0x00000000
	.align		4
        /*0014*/ 	.word	0xfffffffd
	.align		4
        /*0018*/ 	.word	0x00000000
	.align		4
        /*001c*/ 	.word	0xfffffffc


//--------------------- .text._Z21argmax_partial_kernelPfiS_Pi --------------------------
	.section	.text._Z21argmax_partial_kernelPfiS_Pi,"ax",@progbits
	.align	128
        .global         _Z21argmax_partial_kernelPfiS_Pi
        .type           _Z21argmax_partial_kernelPfiS_Pi,@function
        .size           _Z21argmax_partial_kernelPfiS_Pi,(.L_x_8 - _Z21argmax_partial_kernelPfiS_Pi)
        .other          _Z21argmax_partial_kernelPfiS_Pi,@"STO_CUDA_ENTRY STV_DEFAULT"
_Z21argmax_partial_kernelPfiS_Pi:
.text._Z21argmax_partial_kernelPfiS_Pi:
[----:B------:R-:W-:Y:S01]  /*0000*/  LDC R1, c[0x0][0x37c] ;  /* 0x0000df00ff017b82 */ /* 0x000fe20000000800 */
[----:B------:R-:W0:Y:S01]  /*0010*/  S2R R9, SR_TID.X ;  /* 0x0000000000097919 */ /* 0x000e220000002100 */
[----:B------:R-:W1:Y:S01]  /*0020*/  LDCU UR4, c[0x0][0x360] ;  /* 0x00006c00ff0477ac */ /* 0x000e620008000800 */
[----:B------:R-:W-:Y:S01]  /*0030*/  BSSY.RECONVERGENT B0, `(.L_x_0) ;  /* 0x0000017000007945 */ /* 0x000fe20003800200 */
[----:B------:R-:W-:Y:S01]  /*0040*/  IMAD.MOV.U32 R7, RZ, RZ, -0x1 ;  /* 0xffffffffff077424 */ /* 0x000fe200078e00ff */
[----:B------:R-:W0:Y:S01]  /*0050*/  S2R R11, SR_CTAID.X ;  /* 0x00000000000b7919 */ /* 0x000e220000002500 */
[----:B------:R-:W2:Y:S01]  /*0060*/  LDCU UR5, c[0x0][0x388] ;  /* 0x00007100ff0577ac */ /* 0x000ea20008000800 */
[----:B------:R-:W-:Y:S01]  /*0070*/  IMAD.MOV.U32 R8, RZ, RZ, -0x800001 ;  /* 0xff7fffffff087424 */ /* 0x000fe200078e00ff */
[----:B------:R-:W3:Y:S01]  /*0080*/  LDCU.64 UR8, c[0x0][0x358] ;  /* 0x00006b00ff0877ac */ /* 0x000ee20008000a00 */
[----:B-1----:R-:W-:Y:S02]  /*0090*/  IMAD.U32 R6, RZ, RZ, UR4 ;  /* 0x00000004ff067e24 */ /* 0x002fe4000f8e00ff */
[----:B0-----:R-:W-:-:S05]  /*00a0*/  IMAD R0, R11, UR4, R9 ;  /* 0x000000040b007c24 */ /* 0x001fca000f8e0209 */
[----:B--2---:R-:W-:-:S13]  /*00b0*/  ISETP.GE.AND P0, PT, R0, UR5, PT ;  /* 0x0000000500007c0c */ /* 0x004fda000bf06270 */
[----:B---3--:R-:W-:Y:S05]  /*00c0*/  @P0 BRA `(.L_x_1) ;  /* 0x0000000000340947 */ /* 0x008fea0003800000 */
[----:B------:R-:W0:Y:S01]  /*00d0*/  LDC.64 R4, c[0x0][0x380] ;  /* 0x0000e000ff047b82 */ /* 0x000e220000000a00 */
[----:B------:R-:W1:Y:S01]  /*00e0*/  LDCU UR4, c[0x0][0x370] ;  /* 0x00006e00ff0477ac */ /* 0x000e620008000800 */
[----:B------:R-:W-:Y:S01]  /*00f0*/  IMAD.MOV.U32 R8, RZ, RZ, -0x800001 ;  /* 0xff7fffffff087424 */ /* 0x000fe200078e00ff */
[----:B------:R-:W-:Y:S01]  /*0100*/  MOV R7, 0xffffffff ;  /* 0xffffffff00077802 */ /* 0x000fe20000000f00 */
[----:B-1----:R-:W-:-:S07]  /*0110*/  IMAD R13, R6, UR4, RZ ;  /* 0x00000004060d7c24 */ /* 0x002fce000f8e02ff */
.L_x_2:
[----:B0-----:R-:W-:-:S06]  /*0120*/  IMAD.WIDE R2, R0, 0x4, R4 ;  /* 0x0000000400027825 */ /* 0x001fcc00078e0204 */
[----:B------:R-:W2:Y:S02]  /*0130*/  LDG.E R3, desc[UR8][R2.64] ;  /* 0x0000000802037981 */ /* 0x000ea4000c1e1900 */
[----:B--2---:R-:W-:-:S04]  /*0140*/  FSETP.GT.AND P0, PT, R3, R8, PT ;  /* 0x000000080300720b */ /* 0x004fc80003f04000 */
[----:B------:R-:W-:Y:S01]  /*0150*/  SEL R7, R0, R7, P0 ;  /* 0x0000000700077207 */ /* 0x000fe20000000000 */
[----:B------:R-:W-:Y:S01]  /*0160*/  IMAD.IADD R0, R13, 0x1, R0 ;  /* 0x000000010d007824 */ /* 0x000fe200078e0200 */
[----:B------:R-:W-:-:S04]  /*0170*/  FSEL R8, R3, R8, P0 ;  /* 0x0000000803087208 */ /* 0x000fc80000000000 */
[----:B------:R-:W-:-:S13]  /*0180*/  ISETP.GE.AND P1, PT, R0, UR5, PT ;  /* 0x0000000500007c0c */ /* 0x000fda000bf26270 */
[----:B------:R-:W-:Y:S05]  /*0190*/  @!P1 BRA `(.L_x_2) ;  /* 0xfffffffc00e09947 */ /* 0x000fea000383ffff */
.L_x_1:
[----:B------:R-:W-:Y:S05]  /*01a0*/  BSYNC.RECONVERGENT B0 ;  /* 0x0000000000007941 */ /* 0x000fea0003800200 */
.L_x_0:
[----:B------:R-:W0:Y:S01]  /*01b0*/  S2UR UR6, SR_CgaCtaId ;  /* 0x00000000000679c3 */ /* 0x000e220000008800 */
[----:B------:R-:W-:Y:S01]  /*01c0*/  UMOV UR4, 0x400 ;  /* 0x0000040000047882 */ /* 0x000fe20000000000 */
[----:B------:R-:W-:Y:S01]  /*01d0*/  ISETP.GE.U32.AND P0, PT, R6, 0x2, PT ;  /* 0x000000020600780c */ /* 0x000fe20003f06070 */
[----:B------:R-:W-:Y:S02]  /*01e0*/  UIADD3 UR5, UPT, UPT, UR4, 0x800, URZ ;  /* 0x0000080004057890 */ /* 0x000fe4000fffe0ff */
[----:B0-----:R-:W-:Y:S02]  /*01f0*/  ULEA UR4, UR6, UR4, 0x18 ;  /* 0x0000000406047291 */ /* 0x001fe4000f8ec0ff */
[----:B------:R-:W-:-:S04]  /*0200*/  ULEA UR5, UR6, UR5, 0x18 ;  /* 0x0000000506057291 */ /* 0x000fc8000f8ec0ff */
[C---:B------:R-:W-:Y:S02]  /*0210*/  LEA R3, R9.reuse, UR4, 0x2 ;  /* 0x0000000409037c11 */ /* 0x040fe4000f8e10ff */
[----:B------:R-:W-:-:S03]  /*0220*/  LEA R0, R9, UR5, 0x2 ;  /* 0x0000000509007c11 */ /* 0x000fc6000f8e10ff */
[----:B------:R0:W-:Y:S04]  /*0230*/  STS [R3], R8 ;  /* 0x0000000803007388 */ /* 0x0001e80000000800 */
[----:B------:R0:W-:Y:S01]  /*0240*/  STS [R0], R7 ;  /* 0x0000000700007388 */ /* 0x0001e20000000800 */
[----:B------:R-:W-:Y:S06]  /*0250*/  BAR.SYNC.DEFER_BLOCKING 0x0 ;  /* 0x0000000000007b1d */ /* 0x000fec0000010000 */
[----:B------:R-:W-:Y:S05]  /*0260*/  @!P0 BRA `(.L_x_3) ;  /* 0x0000000000448947 */ /* 0x000fea0003800000 */
.L_x_6:
[--C-:B0-----:R-:W-:Y:S01]  /*0270*/  IMAD.MOV.U32 R7, RZ, RZ, R6.reuse ;  /* 0x000000ffff077224 */ /* 0x101fe200078e0006 */
[----:B------:R-:W-:Y:S01]  /*0280*/  SHF.R.U32.HI R6, RZ, 0x1, R6 ;  /* 0x00000001ff067819 */ /* 0x000fe20000011606 */
[----:B------:R-:W-:Y:S03]  /*0290*/  BSSY.RECONVERGENT B0, `(.L_x_4) ;  /* 0x000000b000007945 */ /* 0x000fe60003800200 */
[----:B------:R-:W-:-:S13]  /*02a0*/  ISETP.GE.U32.AND P0, PT, R9, R6, PT ;  /* 0x000000060900720c */ /* 0x000fda0003f06070 */
[----:B------:R-:W-:Y:S05]  /*02b0*/  @P0 BRA `(.L_x_5) ;  /* 0x0000000000200947 */ /* 0x000fea0003800000 */
[----:B------:R-:W-:Y:S01]  /*02c0*/  LEA R2, R6, R3, 0x2 ;  /* 0x0000000306027211 */ /* 0x000fe200078e10ff */
[----:B------:R-:W-:Y:S05]  /*02d0*/  LDS R4, [R3] ;  /* 0x0000000003047984 */ /* 0x000fea0000000800 */
[----:B------:R-:W0:Y:S02]  /*02e0*/  LDS R2, [R2] ;  /* 0x0000000002027984 */ /* 0x000e240000000800 */
[----:B0-----:R-:W-:-:S13]  /*02f0*/  FSETP.GT.AND P0, PT, R2, R4, PT ;  /* 0x000000040200720b */ /* 0x001fda0003f04000 */
[----:B------:R-:W-:Y:S01]  /*0300*/  @P0 IMAD R4, R6, 0x4, R0 ;  /* 0x0000000406040824 */ /* 0x000fe200078e0200 */
[----:B------:R-:W-:Y:S04]  /*0310*/  @P0 STS [R3], R2 ;  /* 0x0000000203000388 */ /* 0x000fe80000000800 */
[----:B------:R-:W0:Y:S04]  /*0320*/  @P0 LDS R5, [R4] ;  /* 0x0000000004050984 */ /* 0x000e280000000800 */
[----:B0-----:R0:W-:Y:S02]  /*0330*/  @P0 STS [R0], R5 ;  /* 0x0000000500000388 */ /* 0x0011e40000000800 */
.L_x_5:
[----:B------:R-:W-:Y:S05]  /*0340*/  BSYNC.RECONVERGENT B0 ;  /* 0x0000000000007941 */ /* 0x000fea0003800200 */
.L_x_4:
[----:B------:R-:W-:Y:S01]  /*0350*/  BAR.SYNC.DEFER_BLOCKING 0x0 ;  /* 0x0000000000007b1d */ /* 0x000fe20000010000 */
[----:B------:R-:W-:-:S13]  /*0360*/  ISETP.GT.U32.AND P0, PT, R7, 0x3, PT ;  /* 0x000000030700780c */ /* 0x000fda0003f04070 */
[----:B------:R-:W-:Y:S05]  /*0370*/  @P0 BRA `(.L_x_6) ;  /* 0xfffffffc00bc0947 */ /* 0x000fea000383ffff */
.L_x_3:
[----:B------:R-:W-:-:S13]  /*0380*/  ISETP.NE.AND P0, PT, R9, RZ, PT ;  /* 0x000000ff0900720c */ /* 0x000fda0003f05270 */
[----:B------:R-:W-:Y:S05]  /*0390*/  @P0 EXIT ;  /* 0x000000000000094d */ /* 0x000fea0003800000 */
[----:B------:R-:W1:Y:S01]  /*03a0*/  S2UR UR5, SR_CgaCtaId ;  /* 0x00000000000579c3 */ /* 0x000e620000008800 */
[----:B------:R-:W-:-:S07]  /*03b0*/  UMOV UR4, 0x400 ;  /* 0x0000040000047882 */ /* 0x000fce0000000000 */
[----:B0-----:R-:W0:Y:S08]  /*03c0*/  LDC.64 R2, c[0x0][0x390] ;  /* 0x0000e400ff027b82 */ /* 0x001e300000000a00 */
[----:B------:R-:W2:Y:S01]  /*03d0*/  LDC.64 R4, c[0x0][0x398] ;  /* 0x0000e600ff047b82 */ /* 0x000ea20000000a00 */
[----:B-1----:R-:W-:Y:S01]  /*03e0*/  ULEA UR4, UR5, UR4, 0x18 ;  /* 0x0000000405047291 */ /* 0x002fe2000f8ec0ff */
[----:B0-----:R-:W-:-:S08]  /*03f0*/  IMAD.WIDE.U32 R2, R11, 0x4, R2 ;  /* 0x000000040b027825 */ /* 0x001fd000078e0002 */
[----:B------:R-:W0:Y:S04]  /*0400*/  LDS R7, [UR4] ;  /* 0x00000004ff077984 */ /* 0x000e280008000800 */
[----:B------:R-:W1:Y:S01]  /*0410*/  LDS R9, [UR4+0x800] ;  /* 0x00080004ff097984 */ /* 0x000e620008000800 */
[----:B--2---:R-:W-:-:S03]  /*0420*/  IMAD.WIDE.U32 R4, R11, 0x4, R4 ;  /* 0x000000040b047825 */ /* 0x004fc600078e0004 */
[----:B0-----:R-:W-:Y:S04]  /*0430*/  STG.E desc[UR8][R2.64], R7 ;  /* 0x0000000702007986 */ /* 0x001fe8000c101908 */
[----:B-1----:R-:W-:Y:S01]  /*0440*/  STG.E desc[UR8][R4.64], R9 ;  /* 0x0000000904007986 */ /* 0x002fe2000c101908 */
[----:B------:R-:W-:Y:S05]  /*0450*/  EXIT ;  /* 0x000000000000794d */ /* 0x000fea0003800000 */
.L_x_7:
[----:B------:R-:W-:-:S00]  /*0460*/  BRA `(.L_x_7) ;  /* 0xfffffffc00fc7947 */ /* 0x000fc0000383ffff */
[----:B------:R-:W-:-:S00]  /*0470*/  NOP ;  /* 0x0000000000007918 */ /* 0x000fc00000000000 */
        /* <DEDUP_REMOVED lines=8> */
.L_x_8:


//--------------------- .nv.shared._Z21argmax_partial_kernelPfiS_Pi --------------------------
	.section	.nv.shared._Z21argmax_partial_kernelPfiS_Pi,"aw",@nobits
	.sectionflags	@""
	.align	4
.nv.shared._Z21argmax_partial_kernelPfiS_Pi:
	.zero		5120


//--------------------- .nv.shared.reserved.0     --------------------------
	.section	.nv.shared.reserved.0,"aw",@nobits
	.weak		__nv_reservedSMEM_offset_0_alias
	.size		__nv_reservedSMEM_offset_0_alias, 0, 64
	.other		__nv_reservedSMEM_offset_0_alias,@"STO_CUDA_RESERVED_SHARED STV_DEFAULT"
__nv_reservedSMEM_offset_0_alias:
	.zero		0
	.zero		64


//--------------------- .nv.constant0._Z21argmax_partial_kernelPfiS_Pi --------------------------
	.section	.nv.constant0._Z21argmax_partial_kernelPfiS_Pi,"a",@progbits
	.sectionflags	@""
	.align	4
.nv.constant0._Z21argmax_partial_kernelPfiS_Pi:
	.zero		928


//--------------------- SYMBOLS --------------------------

	.type		.nv.reservedSmem.offset0,@object
	.size		.nv.reservedSmem.offset0,0x4
	.type		.nv.reservedSmem.cap,@object
	.size		.nv.reservedSmem.cap,0x4
